//
// Generated by NVIDIA NVVM Compiler
//
// Compiler Build ID: CL-36424714
// Cuda compilation tools, release 13.0, V13.0.88
// Based on NVVM 20.0.0
//

.version 9.0
.target sm_100
.address_size 64

	// .globl	_Z13reduce_globalPKfPfi
.extern .shared .align 16 .b8 sdata[];

.visible .entry _Z13reduce_globalPKfPfi(
	.param .u64 .ptr .align 1 _Z13reduce_globalPKfPfi_param_0,
	.param .u64 .ptr .align 1 _Z13reduce_globalPKfPfi_param_1,
	.param .u32 _Z13reduce_globalPKfPfi_param_2
)
{
	.reg .pred 	%p<2>;
	.reg .b32 	%r<6>;
	.reg .b32 	%f<3>;
	.reg .b64 	%rd<7>;

	ld.param.u64 	%rd1, [_Z13reduce_globalPKfPfi_param_0];
	ld.param.u64 	%rd2, [_Z13reduce_globalPKfPfi_param_1];
	ld.param.u32 	%r2, [_Z13reduce_globalPKfPfi_param_2];
	mov.u32 	%r3, %ctaid.x;
	mov.u32 	%r4, %ntid.x;
	mov.u32 	%r5, %tid.x;
	mad.lo.s32 	%r1, %r3, %r4, %r5;
	setp.ge.s32 	%p1, %r1, %r2;
	@%p1 bra 	$L__BB0_2;
	cvta.to.global.u64 	%rd3, %rd1;
	cvta.to.global.u64 	%rd4, %rd2;
	mul.wide.s32 	%rd5, %r1, 4;
	add.s64 	%rd6, %rd3, %rd5;
	ld.global.f32 	%f1, [%rd6];
	atom.global.add.f32 	%f2, [%rd4], %f1;
$L__BB0_2:
	ret;

}
	// .globl	_Z13reduce_sharedPKfPfi
.visible .entry _Z13reduce_sharedPKfPfi(
	.param .u64 .ptr .align 1 _Z13reduce_sharedPKfPfi_param_0,
	.param .u64 .ptr .align 1 _Z13reduce_sharedPKfPfi_param_1,
	.param .u32 _Z13reduce_sharedPKfPfi_param_2
)
{
	.reg .pred 	%p<6>;
	.reg .b32 	%r<14>;
	.reg .b32 	%f<10>;
	.reg .b64 	%rd<7>;

	ld.param.u64 	%rd1, [_Z13reduce_sharedPKfPfi_param_0];
	ld.param.u64 	%rd2, [_Z13reduce_sharedPKfPfi_param_1];
	ld.param.u32 	%r7, [_Z13reduce_sharedPKfPfi_param_2];
	mov.u32 	%r1, %tid.x;
	mov.u32 	%r8, %ctaid.x;
	mov.u32 	%r13, %ntid.x;
	mad.lo.s32 	%r3, %r8, %r13, %r1;
	setp.ge.u32 	%p1, %r3, %r7;
	mov.f32 	%f9, 0f00000000;
	@%p1 bra 	$L__BB1_2;
	cvta.to.global.u64 	%rd3, %rd1;
	mul.wide.u32 	%rd4, %r3, 4;
	add.s64 	%rd5, %rd3, %rd4;
	ld.global.f32 	%f9, [%rd5];
$L__BB1_2:
	shl.b32 	%r9, %r1, 2;
	mov.u32 	%r10, sdata;
	add.s32 	%r4, %r10, %r9;
	st.shared.f32 	[%r4], %f9;
	bar.sync 	0;
	setp.lt.u32 	%p2, %r13, 2;
	@%p2 bra 	$L__BB1_6;
$L__BB1_3:
	shr.u32 	%r6, %r13, 1;
	setp.ge.u32 	%p3, %r1, %r6;
	@%p3 bra 	$L__BB1_5;
	shl.b32 	%r11, %r6, 2;
	add.s32 	%r12, %r4, %r11;
	ld.shared.f32 	%f4, [%r12];
	ld.shared.f32 	%f5, [%r4];
	add.f32 	%f6, %f4, %f5;
	st.shared.f32 	[%r4], %f6;
$L__BB1_5:
	bar.sync 	0;
	setp.gt.u32 	%p4, %r13, 3;
	mov.u32 	%r13, %r6;
	@%p4 bra 	$L__BB1_3;
$L__BB1_6:
	setp.ne.s32 	%p5, %r1, 0;
	@%p5 bra 	$L__BB1_8;
	ld.shared.f32 	%f7, [sdata];
	cvta.to.global.u64 	%rd6, %rd2;
	atom.global.add.f32 	%f8, [%rd6], %f7;
$L__BB1_8:
	ret;

}


// ===== COMPILED SASS (sm_100) =====

	.target	sm_100

	.elftype	@"ET_EXEC"


//--------------------- .note.nv.tkinfo           --------------------------
	.section	.note.nv.tkinfo,"",@"SHT_NOTE"
	.sectionflags	@"SHF_NOTE_NV_TKINFO"
	.tkinfo
        /*0018*/ 	.word	0x00000002
        /*0030*/ 	.string	""
        /*0030*/ 	.string	"ptxas"
        /*0030*/ 	.string	"Cuda compilation tools, release 13.0, V13.0.88"
        /*0030*/ 	.string	"Build cuda_13.0.r13.0/compiler.36424714_0"
        /*0030*/ 	.string	"-arch sm_100 -m 64 "



//--------------------- .note.nv.cuinfo           --------------------------
	.section	.note.nv.cuinfo,"",@"SHT_NOTE"
	.sectionflags	@"SHF_NOTE_NV_CUINFO"
        /*0018*/ 	.short	0x0002
        /*001a*/ 	.short	0x0064
        /*001c*/ 	.short	0x0082
	.zero		2


//--------------------- .nv.info                  --------------------------
	.section	.nv.info,"",@"SHT_CUDA_INFO"
	.align	4


	//----- nvinfo : EIATTR_REGCOUNT
	.align		4
        /*0000*/ 	.byte	0x04, 0x2f
        /*0002*/ 	.short	(.L_1 - .L_0)
	.align		4
.L_0:
        /*0004*/ 	.word	index@(_Z13reduce_globalPKfPfi)
        /*0008*/ 	.word	0x00000008


	//----- nvinfo : EIATTR_FRAME_SIZE
	.align		4
.L_1:
        /*000c*/ 	.byte	0x04, 0x11
        /*000e*/ 	.short	(.L_3 - .L_2)
	.align		4
.L_2:
        /*0010*/ 	.word	index@(_Z13reduce_globalPKfPfi)
        /*0014*/ 	.word	0x00000000


	//----- nvinfo : EIATTR_REGCOUNT
	.align		4
.L_3:
        /*0018*/ 	.byte	0x04, 0x2f
        /*001a*/ 	.short	(.L_5 - .L_4)
	.align		4
.L_4:
        /*001c*/ 	.word	index@(_Z13reduce_sharedPKfPfi)
        /*0020*/ 	.word	0x0000000a


	//----- nvinfo : EIATTR_FRAME_SIZE
	.align		4
.L_5:
        /*0024*/ 	.byte	0x04, 0x11
        /*0026*/ 	.short	(.L_7 - .L_6)
	.align		4
.L_6:
        /*0028*/ 	.word	index@(_Z13reduce_sharedPKfPfi)
        /*002c*/ 	.word	0x00000000


	//----- nvinfo : EIATTR_MIN_STACK_SIZE
	.align		4
.L_7:
        /*0030*/ 	.byte	0x04, 0x12
        /*0032*/ 	.short	(.L_9 - .L_8)
	.align		4
.L_8:
        /*0034*/ 	.word	index@(_Z13reduce_sharedPKfPfi)
        /*0038*/ 	.word	0x00000000


	//----- nvinfo : EIATTR_MIN_STACK_SIZE
	.align		4
.L_9:
        /*003c*/ 	.byte	0x04, 0x12
        /*003e*/ 	.short	(.L_11 - .L_10)
	.align		4
.L_10:
        /*0040*/ 	.word	index@(_Z13reduce_globalPKfPfi)
        /*0044*/ 	.word	0x00000000
.L_11:


//--------------------- .nv.compat                --------------------------
	.section	.nv.compat,"",@"SHT_CUDA_COMPAT_INFO"
	.align	4
        /*0000*/ 	.byte	0x02, 0x09, 0x00, 0x00, 0x02, 0x02, 0x01, 0x00, 0x02, 0x05, 0x05, 0x00, 0x03, 0x07, 0x01, 0x01
        /*0010*/ 	.byte	0x02, 0x03, 0x00, 0x00, 0x02, 0x06, 0x01, 0x00, 0x04, 0x0b, 0x08, 0x00, 0x09, 0x00, 0x00, 0x00
        /*0020*/ 	.byte	0x00, 0x00, 0x00, 0x00


//--------------------- .nv.info._Z13reduce_sharedPKfPfi --------------------------
	.section	.nv.info._Z13reduce_sharedPKfPfi,"",@"SHT_CUDA_INFO"
	.sectionflags	@""
	.align	4


	//----- nvinfo : EIATTR_CUDA_API_VERSION
	.align		4
        /*0000*/ 	.byte	0x04, 0x37
        /*0002*/ 	.short	(.L_13 - .L_12)
.L_12:
        /*0004*/ 	.word	0x00000082


	//----- nvinfo : EIATTR_KPARAM_INFO
	.align		4
.L_13:
        /*0008*/ 	.byte	0x04, 0x17
        /*000a*/ 	.short	(.L_15 - .L_14)
.L_14:
        /*000c*/ 	.word	0x00000000
        /*0010*/ 	.short	0x0002
        /*0012*/ 	.short	0x0010
        /*0014*/ 	.byte	0x00, 0xf0, 0x11, 0x00


	//----- nvinfo : EIATTR_KPARAM_INFO
	.align		4
.L_15:
        /*0018*/ 	.byte	0x04, 0x17
        /*001a*/ 	.short	(.L_17 - .L_16)
.L_16:
        /*001c*/ 	.word	0x00000000
        /*0020*/ 	.short	0x0001
        /*0022*/ 	.short	0x0008
        /*0024*/ 	.byte	0x00, 0xf5, 0x21, 0x00


	//----- nvinfo : EIATTR_KPARAM_INFO
	.align		4
.L_17:
        /*0028*/ 	.byte	0x04, 0x17
        /*002a*/ 	.short	(.L_19 - .L_18)
.L_18:
        /*002c*/ 	.word	0x00000000
        /*0030*/ 	.short	0x0000
        /*0032*/ 	.short	0x0000
        /*0034*/ 	.byte	0x00, 0xf5, 0x21, 0x00


	//----- nvinfo : EIATTR_SPARSE_MMA_MASK
	.align		4
.L_19:
        /*0038*/ 	.byte	0x03, 0x50
        /*003a*/ 	.short	0x0000


	//----- nvinfo : EIATTR_MAXREG_COUNT
	.align		4
        /*003c*/ 	.byte	0x03, 0x1b
        /*003e*/ 	.short	0x00ff


	//----- nvinfo : EIATTR_NUM_BARRIERS
	.align		4
        /*0040*/ 	.byte	0x02, 0x4c
        /*0042*/ 	.byte	0x01
	.zero		1


	//----- nvinfo : EIATTR_MERCURY_ISA_VERSION
	.align		4
        /*0044*/ 	.byte	0x03, 0x5f
        /*0046*/ 	.short	0x0101


	//----- nvinfo : EIATTR_VRC_CTA_INIT_COUNT
	.align		4
        /*0048*/ 	.byte	0x02, 0x4a
	.zero		1
	.zero		1


	//----- nvinfo : EIATTR_EXIT_INSTR_OFFSETS
	.align		4
        /*004c*/ 	.byte	0x04, 0x1c
        /*004e*/ 	.short	(.L_21 - .L_20)


	//   ....[0]....
.L_20:
        /*0050*/ 	.word	0x00000200


	//   ....[1]....
        /*0054*/ 	.word	0x00000270


	//----- nvinfo : EIATTR_CBANK_PARAM_SIZE
	.align		4
.L_21:
        /*0058*/ 	.byte	0x03, 0x19
        /*005a*/ 	.short	0x0014


	//----- nvinfo : EIATTR_PARAM_CBANK
	.align		4
        /*005c*/ 	.byte	0x04, 0x0a
        /*005e*/ 	.short	(.L_23 - .L_22)
	.align		4
.L_22:
        /*0060*/ 	.word	index@(.nv.constant0._Z13reduce_sharedPKfPfi)
        /*0064*/ 	.short	0x0380
        /*0066*/ 	.short	0x0014


	//----- nvinfo : EIATTR_SW_WAR
	.align		4
.L_23:
        /*0068*/ 	.byte	0x04, 0x36
        /*006a*/ 	.short	(.L_25 - .L_24)
.L_24:
        /*006c*/ 	.word	0x00000008
.L_25:


//--------------------- .nv.info._Z13reduce_globalPKfPfi --------------------------
	.section	.nv.info._Z13reduce_globalPKfPfi,"",@"SHT_CUDA_INFO"
	.sectionflags	@""
	.align	4


	//----- nvinfo : EIATTR_CUDA_API_VERSION
	.align		4
        /*0000*/ 	.byte	0x04, 0x37
        /*0002*/ 	.short	(.L_27 - .L_26)
.L_26:
        /*0004*/ 	.word	0x00000082


	//----- nvinfo : EIATTR_KPARAM_INFO
	.align		4
.L_27:
        /*0008*/ 	.byte	0x04, 0x17
        /*000a*/ 	.short	(.L_29 - .L_28)
.L_28:
        /*000c*/ 	.word	0x00000000
        /*0010*/ 	.short	0x0002
        /*0012*/ 	.short	0x0010
        /*0014*/ 	.byte	0x00, 0xf0, 0x11, 0x00


	//----- nvinfo : EIATTR_KPARAM_INFO
	.align		4
.L_29:
        /*0018*/ 	.byte	0x04, 0x17
        /*001a*/ 	.short	(.L_31 - .L_30)
.L_30:
        /*001c*/ 	.word	0x00000000
        /*0020*/ 	.short	0x0001
        /*0022*/ 	.short	0x0008
        /*0024*/ 	.byte	0x00, 0xf5, 0x21, 0x00


	//----- nvinfo : EIATTR_KPARAM_INFO
	.align		4
.L_31:
        /*0028*/ 	.byte	0x04, 0x17
        /*002a*/ 	.short	(.L_33 - .L_32)
.L_32:
        /*002c*/ 	.word	0x00000000
        /*0030*/ 	.short	0x0000
        /*0032*/ 	.short	0x0000
        /*0034*/ 	.byte	0x00, 0xf5, 0x21, 0x00


	//----- nvinfo : EIATTR_SPARSE_MMA_MASK
	.align		4
.L_33:
        /*0038*/ 	.byte	0x03, 0x50
        /*003a*/ 	.short	0x0000


	//----- nvinfo : EIATTR_MAXREG_COUNT
	.align		4
        /*003c*/ 	.byte	0x03, 0x1b
        /*003e*/ 	.short	0x00ff


	//----- nvinfo : EIATTR_MERCURY_ISA_VERSION
	.align		4
        /*0040*/ 	.byte	0x03, 0x5f
        /*0042*/ 	.short	0x0101


	//----- nvinfo : EIATTR_VRC_CTA_INIT_COUNT
	.align		4
        /*0044*/ 	.byte	0x02, 0x4a
	.zero		1
	.zero		1


	//----- nvinfo : EIATTR_EXIT_INSTR_OFFSETS
	.align		4
        /*0048*/ 	.byte	0x04, 0x1c
        /*004a*/ 	.short	(.L_35 - .L_34)


	//   ....[0]....
.L_34:
        /*004c*/ 	.word	0x00000070


	//   ....[1]....
        /*0050*/ 	.word	0x000000e0


	//----- nvinfo : EIATTR_CBANK_PARAM_SIZE
	.align		4
.L_35:
        /*0054*/ 	.byte	0x03, 0x19
        /*0056*/ 	.short	0x0014


	//----- nvinfo : EIATTR_PARAM_CBANK
	.align		4
        /*0058*/ 	.byte	0x04, 0x0a
        /*005a*/ 	.short	(.L_37 - .L_36)
	.align		4
.L_36:
        /*005c*/ 	.word	index@(.nv.constant0._Z13reduce_globalPKfPfi)
        /*0060*/ 	.short	0x0380
        /*0062*/ 	.short	0x0014


	//----- nvinfo : EIATTR_SW_WAR
	.align		4
.L_37:
        /*0064*/ 	.byte	0x04, 0x36
        /*0066*/ 	.short	(.L_39 - .L_38)
.L_38:
        /*0068*/ 	.word	0x00000008
.L_39:


//--------------------- .nv.callgraph             --------------------------
	.section	.nv.callgraph,"",@"SHT_CUDA_CALLGRAPH"
	.align	4
	.sectionentsize	8
	.align		4
        /*0000*/ 	.word	0x00000000
	.align		4
        /*0004*/ 	.word	0xffffffff
	.align		4
        /*0008*/ 	.word	0x00000000
	.align		4
        /*000c*/ 	.word	0xfffffffe
	.align		4
        /*0010*/ 	.word	0x00000000
	.align		4
        /*0014*/ 	.word	0xfffffffd
	.align		4
        /*0018*/ 	.word	0x00000000
	.align		4
        /*001c*/ 	.word	0xfffffffc


//--------------------- .text._Z13reduce_sharedPKfPfi --------------------------
	.section	.text._Z13reduce_sharedPKfPfi,"ax",@progbits
	.align	128
        .global         _Z13reduce_sharedPKfPfi
        .type           _Z13reduce_sharedPKfPfi,@function
        .size           _Z13reduce_sharedPKfPfi,(.L_x_4 - _Z13reduce_sharedPKfPfi)
        .other          _Z13reduce_sharedPKfPfi,@"STO_CUDA_ENTRY STV_DEFAULT"
_Z13reduce_sharedPKfPfi:
.text._Z13reduce_sharedPKfPfi:
[----:B------:R-:W-:Y:S01]  /*0000*/  LDC R1, c[0x0][0x37c] ;  /* 0x0000df00ff017b82 */ /* 0x000fe20000000800 */
[----:B------:R-:W0:Y:S07]  /*0010*/  S2R R7, SR_TID.X ;  /* 0x0000000000077919 */ /* 0x000e2e0000002100 */
[----:B------:R-:W0:Y:S01]  /*0020*/  S2UR UR4, SR_CTAID.X ;  /* 0x00000000000479c3 */ /* 0x000e220000002500 */
[----:B------:R-:W1:Y:S01]  /*0030*/  LDCU UR5, c[0x0][0x390] ;  /* 0x00007200ff0577ac */ /* 0x000e620008000800 */
[----:B------:R-:W-:Y:S01]  /*0040*/  IMAD.MOV.U32 R4, RZ, RZ, RZ ;  /* 0x000000ffff047224 */ /* 0x000fe200078e00ff */
[----:B------:R-:W2:Y:S05]  /*0050*/  LDCU.64 UR6, c[0x0][0x358] ;  /* 0x00006b00ff0677ac */ /* 0x000eaa0008000a00 */
[----:B------:R-:W0:Y:S02]  /*0060*/  LDC R0, c[0x0][0x360] ;  /* 0x0000d800ff007b82 */ /* 0x000e240000000800 */
[----:B0-----:R-:W-:-:S05]  /*0070*/  IMAD R5, R0, UR4, R7 ;  /* 0x0000000400057c24 */ /* 0x001fca000f8e0207 */
[----:B-1----:R-:W-:-:S13]  /*0080*/  ISETP.GE.U32.AND P0, PT, R5, UR5, PT ;  /* 0x0000000505007c0c */ /* 0x002fda000bf06070 */
[----:B------:R-:W0:Y:S02]  /*0090*/  @!P0 LDC.64 R2, c[0x0][0x380] ;  /* 0x0000e000ff028b82 */ /* 0x000e240000000a00 */
[----:B0-----:R-:W-:-:S05]  /*00a0*/  @!P0 IMAD.WIDE.U32 R2, R5, 0x4, R2 ;  /* 0x0000000405028825 */ /* 0x001fca00078e0002 */
[----:B--2---:R-:W2:Y:S01]  /*00b0*/  @!P0 LDG.E R4, desc[UR6][R2.64] ;  /* 0x0000000602048981 */ /* 0x004ea2000c1e1900 */
[----:B------:R-:W0:Y:S01]  /*00c0*/  S2UR UR5, SR_CgaCtaId ;  /* 0x00000000000579c3 */ /* 0x000e220000008800 */
[----:B------:R-:W-:Y:S01]  /*00d0*/  UMOV UR4, 0x400 ;  /* 0x0000040000047882 */ /* 0x000fe20000000000 */
[----:B------:R-:W-:Y:S02]  /*00e0*/  ISETP.GE.U32.AND P1, PT, R0, 0x2, PT ;  /* 0x000000020000780c */ /* 0x000fe40003f26070 */
[----:B------:R-:W-:Y:S01]  /*00f0*/  ISETP.NE.AND P0, PT, R7, RZ, PT ;  /* 0x000000ff0700720c */ /* 0x000fe20003f05270 */
[----:B0-----:R-:W-:-:S06]  /*0100*/  ULEA UR4, UR5, UR4, 0x18 ;  /* 0x0000000405047291 */ /* 0x001fcc000f8ec0ff */
[----:B------:R-:W-:-:S05]  /*0110*/  LEA R5, R7, UR4, 0x2 ;  /* 0x0000000407057c11 */ /* 0x000fca000f8e10ff */
[----:B--2---:R0:W-:Y:S01]  /*0120*/  STS [R5], R4 ;  /* 0x0000000405007388 */ /* 0x0041e20000000800 */
[----:B------:R-:W-:Y:S06]  /*0130*/  BAR.SYNC.DEFER_BLOCKING 0x0 ;  /* 0x0000000000007b1d */ /* 0x000fec0000010000 */
[----:B------:R-:W-:Y:S05]  /*0140*/  @!P1 BRA `(.L_x_0) ;  /* 0x00000000002c9947 */ /* 0x000fea0003800000 */
.L_x_1:
[----:B------:R-:W-:-:S04]  /*0150*/  SHF.R.U32.HI R6, RZ, 0x1, R0 ;  /* 0x00000001ff067819 */ /* 0x000fc80000011600 */
[----:B------:R-:W-:-:S13]  /*0160*/  ISETP.GE.U32.AND P1, PT, R7, R6, PT ;  /* 0x000000060700720c */ /* 0x000fda0003f26070 */
[----:B------:R-:W-:Y:S01]  /*0170*/  @!P1 IMAD R2, R6, 0x4, R5 ;  /* 0x0000000406029824 */ /* 0x000fe200078e0205 */
[----:B------:R-:W-:Y:S05]  /*0180*/  @!P1 LDS R3, [R5] ;  /* 0x0000000005039984 */ /* 0x000fea0000000800 */
[----:B------:R-:W0:Y:S02]  /*0190*/  @!P1 LDS R2, [R2] ;  /* 0x0000000002029984 */ /* 0x000e240000000800 */
[----:B0-----:R-:W-:-:S05]  /*01a0*/  @!P1 FADD R4, R2, R3 ;  /* 0x0000000302049221 */ /* 0x001fca0000000000 */
[----:B------:R1:W-:Y:S01]  /*01b0*/  @!P1 STS [R5], R4 ;  /* 0x0000000405009388 */ /* 0x0003e20000000800 */
[----:B------:R-:W-:Y:S01]  /*01c0*/  BAR.SYNC.DEFER_BLOCKING 0x0 ;  /* 0x0000000000007b1d */ /* 0x000fe20000010000 */
[----:B------:R-:W-:Y:S01]  /*01d0*/  ISETP.GT.U32.AND P1, PT, R0, 0x3, PT ;  /* 0x000000030000780c */ /* 0x000fe20003f24070 */
[----:B------:R-:W-:-:S12]  /*01e0*/  IMAD.MOV.U32 R0, RZ, RZ, R6 ;  /* 0x000000ffff007224 */ /* 0x000fd800078e0006 */
[----:B-1----:R-:W-:Y:S05]  /*01f0*/  @P1 BRA `(.L_x_1) ;  /* 0xfffffffc00d41947 */ /* 0x002fea000383ffff */
.L_x_0:
[----:B------:R-:W-:Y:S05]  /*0200*/  @P0 EXIT ;  /* 0x000000000000094d */ /* 0x000fea0003800000 */
[----:B------:R-:W1:Y:S01]  /*0210*/  S2UR UR5, SR_CgaCtaId ;  /* 0x00000000000579c3 */ /* 0x000e620000008800 */
[----:B------:R-:W-:-:S07]  /*0220*/  UMOV UR4, 0x400 ;  /* 0x0000040000047882 */ /* 0x000fce0000000000 */
[----:B------:R-:W2:Y:S01]  /*0230*/  LDC.64 R2, c[0x0][0x388] ;  /* 0x0000e200ff027b82 */ /* 0x000ea20000000a00 */
[----:B-1----:R-:W-:-:S09]  /*0240*/  ULEA UR4, UR5, UR4, 0x18 ;  /* 0x0000000405047291 */ /* 0x002fd2000f8ec0ff */
[----:B0-----:R-:W2:Y:S04]  /*0250*/  LDS R5, [UR4] ;  /* 0x00000004ff057984 */ /* 0x001ea80008000800 */
[----:B--2---:R-:W-:Y:S01]  /*0260*/  REDG.E.ADD.F32.FTZ.RN.STRONG.GPU desc[UR6][R2.64], R5 ;  /* 0x00000005020079a6 */ /* 0x004fe2000c12f306 */
[----:B------:R-:W-:Y:S05]  /*0270*/  EXIT ;  /* 0x000000000000794d */ /* 0x000fea0003800000 */
.L_x_2:
[----:B------:R-:W-:-:S00]  /*0280*/  BRA `(.L_x_2) ;  /* 0xfffffffc00fc7947 */ /* 0x000fc0000383ffff */
[----:B------:R-:W-:-:S00]  /*0290*/  NOP ;  /* 0x0000000000007918 */ /* 0x000fc00000000000 */
        /* <DEDUP_REMOVED lines=14> */
.L_x_4:


//--------------------- .text._Z13reduce_globalPKfPfi --------------------------
	.section	.text._Z13reduce_globalPKfPfi,"ax",@progbits
	.align	128
        .global         _Z13reduce_globalPKfPfi
        .type           _Z13reduce_globalPKfPfi,@function
        .size           _Z13reduce_globalPKfPfi,(.L_x_5 - _Z13reduce_globalPKfPfi)
        .other          _Z13reduce_globalPKfPfi,@"STO_CUDA_ENTRY STV_DEFAULT"
_Z13reduce_globalPKfPfi:
.text._Z13reduce_globalPKfPfi:
[----:B------:R-:W-:Y:S01]  /*0000*/  LDC R1, c[0x0][0x37c] ;  /* 0x0000df00ff017b82 */ /* 0x000fe20000000800 */
[----:B------:R-:W0:Y:S07]  /*0010*/  S2R R0, SR_TID.X ;  /* 0x0000000000007919 */ /* 0x000e2e0000002100 */
[----:B------:R-:W0:Y:S01]  /*0020*/  S2UR UR4, SR_CTAID.X ;  /* 0x00000000000479c3 */ /* 0x000e220000002500 */
[----:B------:R-:W1:Y:S07]  /*0030*/  LDCU UR5, c[0x0][0x390] ;  /* 0x00007200ff0577ac */ /* 0x000e6e0008000800 */
[----:B------:R-:W0:Y:S02]  /*0040*/  LDC R5, c[0x0][0x360] ;  /* 0x0000d800ff057b82 */ /* 0x000e240000000800 */
[----:B0-----:R-:W-:-:S05]  /*0050*/  IMAD R5, R5, UR4, R0 ;  /* 0x0000000405057c24 */ /* 0x001fca000f8e0200 */
[----:B-1----:R-:W-:-:S13]  /*0060*/  ISETP.GE.AND P0, PT, R5, UR5, PT ;  /* 0x0000000505007c0c */ /* 0x002fda000bf06270 */
[----:B------:R-:W-:Y:S05]  /*0070*/  @P0 EXIT ;  /* 0x000000000000094d */ /* 0x000fea0003800000 */
[----:B------:R-:W0:Y:S01]  /*0080*/  LDC.64 R2, c[0x0][0x380] ;  /* 0x0000e000ff027b82 */ /* 0x000e220000000a00 */
[----:B------:R-:W1:Y:S01]  /*0090*/  LDCU.64 UR4, c[0x0][0x358] ;  /* 0x00006b00ff0477ac */ /* 0x000e620008000a00 */
[----:B0-----:R-:W-:-:S06]  /*00a0*/  IMAD.WIDE R2, R5, 0x4, R2 ;  /* 0x0000000405027825 */ /* 0x001fcc00078e0202 */
[----:B-1----:R-:W2:Y:S01]  /*00b0*/  LDG.E R3, desc[UR4][R2.64] ;  /* 0x0000000402037981 */ /* 0x002ea2000c1e1900 */
[----:B------:R-:W2:Y:S03]  /*00c0*/  LDC.64 R4, c[0x0][0x388] ;  /* 0x0000e200ff047b82 */ /* 0x000ea60000000a00 */
[----:B--2---:R-:W-:Y:S01]  /*00d0*/  REDG.E.ADD.F32.FTZ.RN.STRONG.GPU desc[UR4][R4.64], R3 ;  /* 0x00000003040079a6 */ /* 0x004fe2000c12f304 */
[----:B------:R-:W-:Y:S05]  /*00e0*/  EXIT ;  /* 0x000000000000794d */ /* 0x000fea0003800000 */
.L_x_3:
        /* <DEDUP_REMOVED lines=9> */
.L_x_5:


//--------------------- .nv.shared._Z13reduce_sharedPKfPfi --------------------------
	.section	.nv.shared._Z13reduce_sharedPKfPfi,"aw",@nobits
	.sectionflags	@""
	.align	16
	.zero		1024


//--------------------- .nv.shared.reserved.0     --------------------------
	.section	.nv.shared.reserved.0,"aw",@nobits
	.weak		__nv_reservedSMEM_offset_0_alias
	.size		__nv_reservedSMEM_offset_0_alias, 0, 64
	.other		__nv_reservedSMEM_offset_0_alias,@"STO_CUDA_RESERVED_SHARED STV_DEFAULT"
__nv_reservedSMEM_offset_0_alias:
	.zero		0
	.zero		64


//--------------------- .nv.shared._Z13reduce_globalPKfPfi --------------------------
	.section	.nv.shared._Z13reduce_globalPKfPfi,"aw",@nobits
	.sectionflags	@""
	.align	16
	.zero		1024


//--------------------- .nv.constant0._Z13reduce_sharedPKfPfi --------------------------
	.section	.nv.constant0._Z13reduce_sharedPKfPfi,"a",@progbits
	.sectionflags	@""
	.align	4
.nv.constant0._Z13reduce_sharedPKfPfi:
	.zero		916


//--------------------- .nv.constant0._Z13reduce_globalPKfPfi --------------------------
	.section	.nv.constant0._Z13reduce_globalPKfPfi,"a",@progbits
	.sectionflags	@""
	.align	4
.nv.constant0._Z13reduce_globalPKfPfi:
	.zero		916


//--------------------- SYMBOLS --------------------------

	.type		.nv.reservedSmem.offset0,@object
	.size		.nv.reservedSmem.offset0,0x4
	.type		.nv.reservedSmem.cap,@object
	.size		.nv.reservedSmem.cap,0x4
